	.headerflags	@"EF_CUDA_TEXMODE_UNIFIED EF_CUDA_64BIT_ADDRESS EF_CUDA_ACCELERATORS EF_CUDA_SM90 EF_CUDA_VIRTUAL_SM(EF_CUDA_SM90)"
	.elftype	@"ET_EXEC"


//--------------------- .nv.info                  --------------------------
	.section	.nv.info,"",@"SHT_CUDA_INFO"
	.align	4


	//----- nvinfo : EIATTR_REGCOUNT
	.align		4
        /*0000*/ 	.byte	0x04, 0x2f
        /*0002*/ 	.short	(.L_3 - .L_2)
	.align		4
.L_2:
        /*0004*/ 	.word	index@(triton_poi_fused__native_batch_norm_legit_no_training_hardswish_0)
        /*0008*/ 	.word	0x00000010


	//----- nvinfo : EIATTR_MIN_STACK_SIZE
	.align		4
.L_3:
        /*000c*/ 	.byte	0x04, 0x12
        /*000e*/ 	.short	(.L_5 - .L_4)
	.align		4
.L_4:
        /*0010*/ 	.word	index@(triton_poi_fused__native_batch_norm_legit_no_training_hardswish_0)
        /*0014*/ 	.word	0x00000000


	//----- nvinfo : EIATTR_FRAME_SIZE
	.align		4
.L_5:
        /*0018*/ 	.byte	0x04, 0x11
        /*001a*/ 	.short	(.L_7 - .L_6)
	.align		4
.L_6:
        /*001c*/ 	.word	index@(triton_poi_fused__native_batch_norm_legit_no_training_hardswish_0)
        /*0020*/ 	.word	0x00000000


	//----- nvinfo : EIATTR_MIN_STACK_SIZE
	.align		4
.L_7:
        /*0024*/ 	.byte	0x04, 0x12
        /*0026*/ 	.short	(.L_9 - .L_8)
	.align		4
.L_8:
        /*0028*/ 	.word	index@(triton_poi_fused__native_batch_norm_legit_no_training_hardswish_0)
        /*002c*/ 	.word	0x00000000
.L_9:


//--------------------- .nv.info.triton_poi_fused__native_batch_norm_legit_no_training_hardswish_0 --------------------------
	.section	.nv.info.triton_poi_fused__native_batch_norm_legit_no_training_hardswish_0,"",@"SHT_CUDA_INFO"
	.sectionflags	@""
	.align	4


	//----- nvinfo : EIATTR_CUDA_API_VERSION
	.align		4
        /*0000*/ 	.byte	0x04, 0x37
        /*0002*/ 	.short	(.L_11 - .L_10)
.L_10:
        /*0004*/ 	.word	0x0000007c


	//----- nvinfo : EIATTR_KPARAM_INFO
	.align		4
.L_11:
        /*0008*/ 	.byte	0x04, 0x17
        /*000a*/ 	.short	(.L_13 - .L_12)
.L_12:
        /*000c*/ 	.word	0x00000000
        /*0010*/ 	.short	0x0006
        /*0012*/ 	.short	0x0030
        /*0014*/ 	.byte	0x00, 0xf0, 0x11, 0x00


	//----- nvinfo : EIATTR_KPARAM_INFO
	.align		4
.L_13:
        /*0018*/ 	.byte	0x04, 0x17
        /*001a*/ 	.short	(.L_15 - .L_14)
.L_14:
        /*001c*/ 	.word	0x00000000
        /*0020*/ 	.short	0x0005
        /*0022*/ 	.short	0x0028
        /*0024*/ 	.byte	0x00, 0xf4, 0x21, 0x00


	//----- nvinfo : EIATTR_KPARAM_INFO
	.align		4
.L_15:
        /*0028*/ 	.byte	0x04, 0x17
        /*002a*/ 	.short	(.L_17 - .L_16)
.L_16:
        /*002c*/ 	.word	0x00000000
        /*0030*/ 	.short	0x0004
        /*0032*/ 	.short	0x0020
        /*0034*/ 	.byte	0x00, 0xf4, 0x21, 0x00


	//----- nvinfo : EIATTR_KPARAM_INFO
	.align		4
.L_17:
        /*0038*/ 	.byte	0x04, 0x17
        /*003a*/ 	.short	(.L_19 - .L_18)
.L_18:
        /*003c*/ 	.word	0x00000000
        /*0040*/ 	.short	0x0003
        /*0042*/ 	.short	0x0018
        /*0044*/ 	.byte	0x00, 0xf4, 0x21, 0x00


	//----- nvinfo : EIATTR_KPARAM_INFO
	.align		4
.L_19:
        /*0048*/ 	.byte	0x04, 0x17
        /*004a*/ 	.short	(.L_21 - .L_20)
.L_20:
        /*004c*/ 	.word	0x00000000
        /*0050*/ 	.short	0x0002
        /*0052*/ 	.short	0x0010
        /*0054*/ 	.byte	0x00, 0xf4, 0x21, 0x00


	//----- nvinfo : EIATTR_KPARAM_INFO
	.align		4
.L_21:
        /*0058*/ 	.byte	0x04, 0x17
        /*005a*/ 	.short	(.L_23 - .L_22)
.L_22:
        /*005c*/ 	.word	0x00000000
        /*0060*/ 	.short	0x0001
        /*0062*/ 	.short	0x0008
        /*0064*/ 	.byte	0x00, 0xf4, 0x21, 0x00


	//----- nvinfo : EIATTR_KPARAM_INFO
	.align		4
.L_23:
        /*0068*/ 	.byte	0x04, 0x17
        /*006a*/ 	.short	(.L_25 - .L_24)
.L_24:
        /*006c*/ 	.word	0x00000000
        /*0070*/ 	.short	0x0000
        /*0072*/ 	.short	0x0000
        /*0074*/ 	.byte	0x00, 0xf4, 0x21, 0x00


	//----- nvinfo : EIATTR_SPARSE_MMA_MASK
	.align		4
.L_25:
        /*0078*/ 	.byte	0x03, 0x50
        /*007a*/ 	.short	0x0000


	//----- nvinfo : EIATTR_MAXREG_COUNT
	.align		4
        /*007c*/ 	.byte	0x03, 0x1b
        /*007e*/ 	.short	0x00ff


	//----- nvinfo : EIATTR_EXIT_INSTR_OFFSETS
	.align		4
        /*0080*/ 	.byte	0x04, 0x1c
        /*0082*/ 	.short	(.L_27 - .L_26)


	//   ....[0]....
.L_26:
        /*0084*/ 	.word	0x00000410


	//----- nvinfo : EIATTR_REQNTID
	.align		4
.L_27:
        /*0088*/ 	.byte	0x04, 0x10
        /*008a*/ 	.short	(.L_29 - .L_28)
.L_28:
        /*008c*/ 	.word	0x00000080
        /*0090*/ 	.word	0x00000001
        /*0094*/ 	.word	0x00000001


	//----- nvinfo : EIATTR_CBANK_PARAM_SIZE
	.align		4
.L_29:
        /*0098*/ 	.byte	0x03, 0x19
        /*009a*/ 	.short	0x0034


	//----- nvinfo : EIATTR_PARAM_CBANK
	.align		4
        /*009c*/ 	.byte	0x04, 0x0a
        /*009e*/ 	.short	(.L_31 - .L_30)
	.align		4
.L_30:
        /*00a0*/ 	.word	index@(.nv.constant0.triton_poi_fused__native_batch_norm_legit_no_training_hardswish_0)
        /*00a4*/ 	.short	0x0210
        /*00a6*/ 	.short	0x0034


	//----- nvinfo : EIATTR_SW_WAR
	.align		4
.L_31:
        /*00a8*/ 	.byte	0x04, 0x36
        /*00aa*/ 	.short	(.L_33 - .L_32)
.L_32:
        /*00ac*/ 	.word	0x00000008
.L_33:


//--------------------- .nv.callgraph             --------------------------
	.section	.nv.callgraph,"",@"SHT_CUDA_CALLGRAPH"
	.align	4
	.sectionentsize	8
	.align		4
        /*0000*/ 	.word	0x00000000
	.align		4
        /*0004*/ 	.word	0xffffffff
	.align		4
        /*0008*/ 	.word	0x00000000
	.align		4
        /*000c*/ 	.word	0xfffffffe
	.align		4
        /*0010*/ 	.word	0x00000000
	.align		4
        /*0014*/ 	.word	0xfffffffd
	.align		4
        /*0018*/ 	.word	0x00000000
	.align		4
        /*001c*/ 	.word	0xfffffffc


//--------------------- .nv.constant4             --------------------------
	.section	.nv.constant4,"a",@progbits
	.align	8
	.align		8
.nv.constant4:
        /*0000*/ 	.dword	_$_str
	.align		8
        /*0008*/ 	.dword	_$_str_$_2


//--------------------- .text.triton_poi_fused__native_batch_norm_legit_no_training_hardswish_0 --------------------------
	.section	.text.triton_poi_fused__native_batch_norm_legit_no_training_hardswish_0,"ax",@progbits
	.align	128
        .global         triton_poi_fused__native_batch_norm_legit_no_training_hardswish_0
        .type           triton_poi_fused__native_batch_norm_legit_no_training_hardswish_0,@function
        .size           triton_poi_fused__native_batch_norm_legit_no_training_hardswish_0,(.L_x_1 - triton_poi_fused__native_batch_norm_legit_no_training_hardswish_0)
        .other          triton_poi_fused__native_batch_norm_legit_no_training_hardswish_0,@"STO_CUDA_ENTRY STV_DEFAULT"
triton_poi_fused__native_batch_norm_legit_no_training_hardswish_0:
.text.triton_poi_fused__native_batch_norm_legit_no_training_hardswish_0:
[----:B------:R-:W-:Y:S01]  /*0000*/  LDC R1, c[0x0][0x28] ;  /* 0x00000a00ff017b82 */ /* 0x000fe20000000800 */
[----:B------:R-:W1:Y:S07]  /*0010*/  S2R R0, SR_TID.X ;  /* 0x0000000000007919 */ /* 0x000e6e0000002100 */
[----:B------:R-:W2:Y:S01]  /*0020*/  LDC.64 R6, c[0x0][0x228] ;  /* 0x00008a00ff067b82 */ /* 0x000ea20000000a00 */
[----:B------:R-:W-:Y:S01]  /*0030*/  ULDC.64 UR4, c[0x0][0x208] ;  /* 0x0000820000047ab9 */ /* 0x000fe20000000a00 */
[----:B------:R-:W3:Y:S06]  /*0040*/  S2R R5, SR_CTAID.X ;  /* 0x0000000000057919 */ /* 0x000eec0000002500 */
[----:B------:R-:W4:Y:S08]  /*0050*/  LDC.64 R8, c[0x0][0x230] ;  /* 0x00008c00ff087b82 */ /* 0x000f300000000a00 */
[----:B------:R-:W5:Y:S01]  /*0060*/  LDC.64 R10, c[0x0][0x238] ;  /* 0x00008e00ff0a7b82 */ /* 0x000f620000000a00 */
[----:B-1----:R-:W-:-:S02]  /*0070*/  SHF.L.U32 R0, R0, 0x1, RZ ;  /* 0x0000000100007819 */ /* 0x002fc400000006ff */
[----:B---3--:R-:W-:Y:S02]  /*0080*/  SHF.R.S32.HI R3, RZ, 0x17, R5 ;  /* 0x00000017ff037819 */ /* 0x008fe40000011405 */
[----:B------:R-:W-:Y:S02]  /*0090*/  LOP3.LUT R0, R0, 0xfe, RZ, 0xc0, !PT ;  /* 0x000000fe00007812 */ /* 0x000fe400078ec0ff */
[----:B------:R-:W-:Y:S02]  /*00a0*/  SGXT R3, R3, 0x1 ;  /* 0x000000010303781a */ /* 0x000fe40000000200 */
[----:B------:R-:W-:Y:S02]  /*00b0*/  LEA R0, R5, R0, 0x8 ;  /* 0x0000000005007211 */ /* 0x000fe400078e40ff */
[----:B------:R-:W1:Y:S02]  /*00c0*/  LDC.64 R4, c[0x0][0x220] ;  /* 0x00008800ff047b82 */ /* 0x000e640000000a00 */
[----:B------:R-:W-:-:S04]  /*00d0*/  LEA.HI R3, R3, R0, RZ, 0xa ;  /* 0x0000000003037211 */ /* 0x000fc800078f50ff */
[----:B------:R-:W-:-:S04]  /*00e0*/  SHF.R.S32.HI R3, RZ, 0xa, R3 ;  /* 0x0000000aff037819 */ /* 0x000fc80000011403 */
[----:B------:R-:W-:-:S04]  /*00f0*/  LEA.HI R2, R3, R3, RZ, 0x4 ;  /* 0x0000000303027211 */ /* 0x000fc800078f20ff */
[----:B------:R-:W-:-:S04]  /*0100*/  LOP3.LUT R2, R2, 0xfffffff0, RZ, 0xc0, !PT ;  /* 0xfffffff002027812 */ /* 0x000fc800078ec0ff */
[----:B------:R-:W-:Y:S02]  /*0110*/  IADD3 R13, R3, -R2, RZ ;  /* 0x80000002030d7210 */ /* 0x000fe40007ffe0ff */
[----:B------:R-:W3:Y:S03]  /*0120*/  LDC.64 R2, c[0x0][0x218] ;  /* 0x00008600ff027b82 */ /* 0x000ee60000000a00 */
[----:B--2---:R-:W-:-:S06]  /*0130*/  IMAD.WIDE R6, R13, 0x4, R6 ;  /* 0x000000040d067825 */ /* 0x004fcc00078e0206 */
[----:B------:R-:W2:Y:S01]  /*0140*/  LDG.E.EL R6, desc[UR4][R6.64] ;  /* 0x0000000406067981 */ /* 0x000ea2000c2e1900 */
[----:B-1----:R-:W-:-:S06]  /*0150*/  IMAD.WIDE R4, R13, 0x4, R4 ;  /* 0x000000040d047825 */ /* 0x002fcc00078e0204 */
[----:B------:R-:W2:Y:S01]  /*0160*/  LDG.E.EL R4, desc[UR4][R4.64] ;  /* 0x0000000404047981 */ /* 0x000ea2000c2e1900 */
[----:B---3--:R-:W-:-:S06]  /*0170*/  IMAD.WIDE R2, R0, 0x4, R2 ;  /* 0x0000000400027825 */ /* 0x008fcc00078e0202 */
[----:B------:R-:W3:Y:S01]  /*0180*/  LDG.E.64 R2, desc[UR4][R2.64] ;  /* 0x0000000402027981 */ /* 0x000ee2000c1e1b00 */
[----:B----4-:R-:W-:-:S04]  /*0190*/  IMAD.WIDE R8, R13, 0x4, R8 ;  /* 0x000000040d087825 */ /* 0x010fc800078e0208 */
[----:B-----5:R-:W-:Y:S02]  /*01a0*/  IMAD.WIDE R10, R13, 0x4, R10 ;  /* 0x000000040d0a7825 */ /* 0x020fe400078e020a */
[----:B------:R-:W4:Y:S04]  /*01b0*/  LDG.E.EL R8, desc[UR4][R8.64] ;  /* 0x0000000408087981 */ /* 0x000f28000c2e1900 */
[----:B------:R-:W4:Y:S01]  /*01c0*/  LDG.E.EL R11, desc[UR4][R10.64] ;  /* 0x000000040a0b7981 */ /* 0x000f22000c2e1900 */
[----:B------:R-:W-:Y:S01]  /*01d0*/  HFMA2.MMA R12, -RZ, RZ, 1.625, 0 ;  /* 0x3e800000ff0c7435 */ /* 0x000fe200000001ff */
[----:B--2---:R-:W-:-:S04]  /*01e0*/  FADD R6, R6, 9.9999997473787516356e-06 ;  /* 0x3727c5ac06067421 */ /* 0x004fc80000000000 */
[----:B------:R-:W1:Y:S02]  /*01f0*/  MUFU.SQRT R7, R6 ;  /* 0x0000000600077308 */ /* 0x000e640000002000 */
[C---:B-1----:R-:W-:Y:S02]  /*0200*/  FSETP.GT.AND P0, PT, R7.reuse, 8.50705917302346158658e+37, PT ;  /* 0x7e8000000700780b */ /* 0x042fe40003f04000 */
[----:B------:R-:W-:-:S11]  /*0210*/  FSETP.GEU.AND P1, PT, R7, 1.175494350822287508e-38, PT ;  /* 0x008000000700780b */ /* 0x000fd60003f2e000 */
[----:B------:R-:W-:-:S04]  /*0220*/  @P0 FMUL R7, R7, 0.25 ;  /* 0x3e80000007070820 */ /* 0x000fc80000400000 */
[----:B------:R-:W-:-:S06]  /*0230*/  @!P1 FMUL R7, R7, 16777216 ;  /* 0x4b80000007079820 */ /* 0x000fcc0000400000 */
[----:B------:R-:W1:Y:S01]  /*0240*/  MUFU.RCP R7, R7 ;  /* 0x0000000700077308 */ /* 0x000e620000001000 */
[----:B------:R-:W-:Y:S01]  /*0250*/  FSEL R12, R12, 1, P0 ;  /* 0x3f8000000c0c7808 */ /* 0x000fe20000000000 */
[----:B---3--:R-:W-:-:S04]  /*0260*/  FADD R2, R2, -R4 ;  /* 0x8000000402027221 */ /* 0x008fc80000000000 */
[----:B------:R-:W-:Y:S01]  /*0270*/  @!P1 FMUL R12, R12, 16777216 ;  /* 0x4b8000000c0c9820 */ /* 0x000fe20000400000 */
[----:B------:R-:W-:-:S03]  /*0280*/  FADD R3, R3, -R4 ;  /* 0x8000000403037221 */ /* 0x000fc60000000000 */
[----:B-1----:R-:W-:-:S04]  /*0290*/  FMUL R12, R7, R12 ;  /* 0x0000000c070c7220 */ /* 0x002fc80000400000 */
[-C--:B------:R-:W-:Y:S01]  /*02a0*/  FMUL R2, R2, R12.reuse ;  /* 0x0000000c02027220 */ /* 0x080fe20000400000 */
[----:B------:R-:W-:-:S03]  /*02b0*/  FMUL R12, R3, R12 ;  /* 0x0000000c030c7220 */ /* 0x000fc60000400000 */
[C-C-:B----4-:R-:W-:Y:S01]  /*02c0*/  FFMA R4, R8.reuse, R2, R11.reuse ;  /* 0x0000000208047223 */ /* 0x150fe2000000000b */
[----:B------:R-:W-:Y:S01]  /*02d0*/  FFMA R12, R8, R12, R11 ;  /* 0x0000000c080c7223 */ /* 0x000fe2000000000b */
[----:B------:R-:W1:Y:S02]  /*02e0*/  LDC.64 R2, c[0x0][0x210] ;  /* 0x00008400ff027b82 */ /* 0x000e640000000a00 */
[----:B------:R-:W-:Y:S01]  /*02f0*/  FADD R5, R4, 3 ;  /* 0x4040000004057421 */ /* 0x000fe20000000000 */
[----:B------:R-:W-:-:S04]  /*0300*/  FADD R6, R12, 3 ;  /* 0x404000000c067421 */ /* 0x000fc80000000000 */
[C---:B------:R-:W-:Y:S02]  /*0310*/  FSETP.GTU.AND P0, PT, R5.reuse, RZ, PT ;  /* 0x000000ff0500720b */ /* 0x040fe40003f0c000 */
[C---:B------:R-:W-:Y:S02]  /*0320*/  FSETP.GTU.AND P1, PT, R6.reuse, RZ, PT ;  /* 0x000000ff0600720b */ /* 0x040fe40003f2c000 */
[----:B------:R-:W-:Y:S02]  /*0330*/  FSEL R5, R5, RZ, P0 ;  /* 0x000000ff05057208 */ /* 0x000fe40000000000 */
[----:B------:R-:W-:Y:S02]  /*0340*/  FSEL R7, R6, RZ, P1 ;  /* 0x000000ff06077208 */ /* 0x000fe40000800000 */
[----:B------:R-:W-:Y:S02]  /*0350*/  FSETP.GEU.AND P2, PT, R5, 6, PT ;  /* 0x40c000000500780b */ /* 0x000fe40003f4e000 */
[----:B------:R-:W-:-:S02]  /*0360*/  FSETP.GEU.AND P3, PT, R7, 6, PT ;  /* 0x40c000000700780b */ /* 0x000fc40003f6e000 */
[----:B------:R-:W-:Y:S02]  /*0370*/  FSETP.NAN.AND P0, PT, R5, R5, PT ;  /* 0x000000050500720b */ /* 0x000fe40003f08000 */
[----:B------:R-:W-:-:S07]  /*0380*/  FSETP.NAN.AND P1, PT, R7, R7, PT ;  /* 0x000000070700720b */ /* 0x000fce0003f28000 */
[----:B------:R-:W-:Y:S02]  /*0390*/  @P2 FSEL R5, R5, 6, P0 ;  /* 0x40c0000005052808 */ /* 0x000fe40000000000 */
[----:B------:R-:W-:-:S03]  /*03a0*/  @P3 FSEL R7, R7, 6, P1 ;  /* 0x40c0000007073808 */ /* 0x000fc60000800000 */
[----:B------:R-:W-:Y:S02]  /*03b0*/  FMUL R4, R4, R5 ;  /* 0x0000000504047220 */ /* 0x000fe40000400000 */
[----:B------:R-:W-:Y:S01]  /*03c0*/  FMUL R7, R12, R7 ;  /* 0x000000070c077220 */ /* 0x000fe20000400000 */
[----:B-1----:R-:W-:-:S04]  /*03d0*/  IMAD.WIDE R2, R0, 0x4, R2 ;  /* 0x0000000400027825 */ /* 0x002fc800078e0202 */
[----:B------:R-:W-:Y:S01]  /*03e0*/  FMUL R4, R4, 0.16666667163372039795 ;  /* 0x3e2aaaab04047820 */ /* 0x000fe20000400000 */
[----:B------:R-:W-:-:S05]  /*03f0*/  FMUL R5, R7, 0.16666667163372039795 ;  /* 0x3e2aaaab07057820 */ /* 0x000fca0000400000 */
[----:B------:R-:W-:Y:S01]  /*0400*/  STG.E.64 desc[UR4][R2.64], R4 ;  /* 0x0000000402007986 */ /* 0x000fe2000c101b04 */
[----:B------:R-:W-:Y:S05]  /*0410*/  EXIT ;  /* 0x000000000000794d */ /* 0x000fea0003800000 */
.L_x_0:
[----:B------:R-:W-:-:S00]  /*0420*/  BRA `(.L_x_0) ;  /* 0xfffffffc00fc7947 */ /* 0x000fc0000383ffff */
[----:B------:R-:W-:-:S00]  /*0430*/  NOP ;  /* 0x0000000000007918 */ /* 0x000fc00000000000 */
        /* <DEDUP_REMOVED lines=12> */
.L_x_1:


//--------------------- .nv.global.init           --------------------------
	.section	.nv.global.init,"aw",@progbits
.nv.global.init:
	.type		_$_str,@object
	.size		_$_str,(_$_str_$_2 - _$_str)
_$_str:
        /*0000*/ 	.byte	0x5f, 0x5f, 0x43, 0x55, 0x44, 0x41, 0x5f, 0x46, 0x54, 0x5a, 0x00
	.type		_$_str_$_2,@object
	.size		_$_str_$_2,(.L_1 - _$_str_$_2)
_$_str_$_2:
        /*000b*/ 	.byte	0x5f, 0x5f, 0x43, 0x55, 0x44, 0x41, 0x5f, 0x50, 0x52, 0x45, 0x43, 0x5f, 0x53, 0x51, 0x52, 0x54
        /*001b*/ 	.byte	0x00
.L_1:


//--------------------- .nv.constant0.triton_poi_fused__native_batch_norm_legit_no_training_hardswish_0 --------------------------
	.section	.nv.constant0.triton_poi_fused__native_batch_norm_legit_no_training_hardswish_0,"a",@progbits
	.sectionflags	@""
	.align	4
.nv.constant0.triton_poi_fused__native_batch_norm_legit_no_training_hardswish_0:
	.zero		580
